//
// Generated by NVIDIA NVVM Compiler
//
// Compiler Build ID: CL-36424714
// Cuda compilation tools, release 13.0, V13.0.88
// Based on NVVM 20.0.0
//

.version 9.0
.target sm_100
.address_size 64

	// .globl	_Z13max_reductionPiS_
// _ZZ13max_reductionPiS_E7input_s has been demoted

.visible .entry _Z13max_reductionPiS_(
	.param .u64 .ptr .align 1 _Z13max_reductionPiS__param_0,
	.param .u64 .ptr .align 1 _Z13max_reductionPiS__param_1
)
{
	.reg .pred 	%p<11>;
	.reg .b32 	%r<43>;
	.reg .b64 	%rd<7>;
	// demoted variable
	.shared .align 4 .b8 _ZZ13max_reductionPiS_E7input_s[4096];
	ld.param.u64 	%rd2, [_Z13max_reductionPiS__param_0];
	ld.param.u64 	%rd1, [_Z13max_reductionPiS__param_1];
	cvta.to.global.u64 	%rd3, %rd2;
	mov.u32 	%r3, %ctaid.x;
	shl.b32 	%r4, %r3, 11;
	mov.u32 	%r1, %tid.x;
	or.b32  	%r5, %r4, %r1;
	mul.wide.s32 	%rd4, %r5, 4;
	add.s64 	%rd5, %rd3, %rd4;
	ld.global.u32 	%r6, [%rd5];
	ld.global.u32 	%r7, [%rd5+4096];
	max.s32 	%r8, %r6, %r7;
	shl.b32 	%r9, %r1, 2;
	mov.u32 	%r10, _ZZ13max_reductionPiS_E7input_s;
	add.s32 	%r2, %r10, %r9;
	st.shared.u32 	[%r2], %r8;
	bar.sync 	0;
	setp.gt.u32 	%p1, %r1, 511;
	@%p1 bra 	$L__BB0_2;
	ld.shared.u32 	%r11, [%r2];
	ld.shared.u32 	%r12, [%r2+2048];
	max.s32 	%r13, %r11, %r12;
	st.shared.u32 	[%r2], %r13;
$L__BB0_2:
	bar.sync 	0;
	setp.gt.u32 	%p2, %r1, 255;
	@%p2 bra 	$L__BB0_4;
	ld.shared.u32 	%r14, [%r2];
	ld.shared.u32 	%r15, [%r2+1024];
	max.s32 	%r16, %r14, %r15;
	st.shared.u32 	[%r2], %r16;
$L__BB0_4:
	bar.sync 	0;
	setp.gt.u32 	%p3, %r1, 127;
	@%p3 bra 	$L__BB0_6;
	ld.shared.u32 	%r17, [%r2];
	ld.shared.u32 	%r18, [%r2+512];
	max.s32 	%r19, %r17, %r18;
	st.shared.u32 	[%r2], %r19;
$L__BB0_6:
	bar.sync 	0;
	setp.gt.u32 	%p4, %r1, 63;
	@%p4 bra 	$L__BB0_8;
	ld.shared.u32 	%r20, [%r2];
	ld.shared.u32 	%r21, [%r2+256];
	max.s32 	%r22, %r20, %r21;
	st.shared.u32 	[%r2], %r22;
$L__BB0_8:
	bar.sync 	0;
	setp.gt.u32 	%p5, %r1, 31;
	@%p5 bra 	$L__BB0_10;
	ld.shared.u32 	%r23, [%r2];
	ld.shared.u32 	%r24, [%r2+128];
	max.s32 	%r25, %r23, %r24;
	st.shared.u32 	[%r2], %r25;
$L__BB0_10:
	bar.sync 	0;
	setp.gt.u32 	%p6, %r1, 15;
	@%p6 bra 	$L__BB0_12;
	ld.shared.u32 	%r26, [%r2];
	ld.shared.u32 	%r27, [%r2+64];
	max.s32 	%r28, %r26, %r27;
	st.shared.u32 	[%r2], %r28;
$L__BB0_12:
	bar.sync 	0;
	setp.gt.u32 	%p7, %r1, 7;
	@%p7 bra 	$L__BB0_14;
	ld.shared.u32 	%r29, [%r2];
	ld.shared.u32 	%r30, [%r2+32];
	max.s32 	%r31, %r29, %r30;
	st.shared.u32 	[%r2], %r31;
$L__BB0_14:
	bar.sync 	0;
	setp.gt.u32 	%p8, %r1, 3;
	@%p8 bra 	$L__BB0_16;
	ld.shared.u32 	%r32, [%r2];
	ld.shared.u32 	%r33, [%r2+16];
	max.s32 	%r34, %r32, %r33;
	st.shared.u32 	[%r2], %r34;
$L__BB0_16:
	bar.sync 	0;
	setp.gt.u32 	%p9, %r1, 1;
	@%p9 bra 	$L__BB0_18;
	ld.shared.u32 	%r35, [%r2];
	ld.shared.u32 	%r36, [%r2+8];
	max.s32 	%r37, %r35, %r36;
	st.shared.u32 	[%r2], %r37;
$L__BB0_18:
	bar.sync 	0;
	setp.ne.s32 	%p10, %r1, 0;
	@%p10 bra 	$L__BB0_20;
	ld.shared.u32 	%r38, [%r2];
	ld.shared.u32 	%r39, [_ZZ13max_reductionPiS_E7input_s+4];
	max.s32 	%r40, %r38, %r39;
	st.shared.u32 	[%r2], %r40;
	ld.shared.u32 	%r41, [_ZZ13max_reductionPiS_E7input_s];
	cvta.to.global.u64 	%rd6, %rd1;
	atom.global.max.s32 	%r42, [%rd6], %r41;
$L__BB0_20:
	ret;

}


// ===== COMPILED SASS (sm_100) =====

	.target	sm_100

	.elftype	@"ET_EXEC"


//--------------------- .note.nv.tkinfo           --------------------------
	.section	.note.nv.tkinfo,"",@"SHT_NOTE"
	.sectionflags	@"SHF_NOTE_NV_TKINFO"
	.tkinfo
        /*0018*/ 	.word	0x00000002
        /*0030*/ 	.string	""
        /*0030*/ 	.string	"ptxas"
        /*0030*/ 	.string	"Cuda compilation tools, release 13.0, V13.0.88"
        /*0030*/ 	.string	"Build cuda_13.0.r13.0/compiler.36424714_0"
        /*0030*/ 	.string	"-arch sm_100 -m 64 "



//--------------------- .note.nv.cuinfo           --------------------------
	.section	.note.nv.cuinfo,"",@"SHT_NOTE"
	.sectionflags	@"SHF_NOTE_NV_CUINFO"
        /*0018*/ 	.short	0x0002
        /*001a*/ 	.short	0x0064
        /*001c*/ 	.short	0x0082
	.zero		2


//--------------------- .nv.info                  --------------------------
	.section	.nv.info,"",@"SHT_CUDA_INFO"
	.align	4


	//----- nvinfo : EIATTR_REGCOUNT
	.align		4
        /*0000*/ 	.byte	0x04, 0x2f
        /*0002*/ 	.short	(.L_1 - .L_0)
	.align		4
.L_0:
        /*0004*/ 	.word	index@(_Z13max_reductionPiS_)
        /*0008*/ 	.word	0x0000000a


	//----- nvinfo : EIATTR_FRAME_SIZE
	.align		4
.L_1:
        /*000c*/ 	.byte	0x04, 0x11
        /*000e*/ 	.short	(.L_3 - .L_2)
	.align		4
.L_2:
        /*0010*/ 	.word	index@(_Z13max_reductionPiS_)
        /*0014*/ 	.word	0x00000000


	//----- nvinfo : EIATTR_MIN_STACK_SIZE
	.align		4
.L_3:
        /*0018*/ 	.byte	0x04, 0x12
        /*001a*/ 	.short	(.L_5 - .L_4)
	.align		4
.L_4:
        /*001c*/ 	.word	index@(_Z13max_reductionPiS_)
        /*0020*/ 	.word	0x00000000
.L_5:


//--------------------- .nv.compat                --------------------------
	.section	.nv.compat,"",@"SHT_CUDA_COMPAT_INFO"
	.align	4
        /*0000*/ 	.byte	0x02, 0x09, 0x00, 0x00, 0x02, 0x02, 0x01, 0x00, 0x02, 0x05, 0x05, 0x00, 0x03, 0x07, 0x01, 0x01
        /*0010*/ 	.byte	0x02, 0x03, 0x00, 0x00, 0x02, 0x06, 0x01, 0x00, 0x04, 0x0b, 0x08, 0x00, 0x09, 0x00, 0x00, 0x00
        /*0020*/ 	.byte	0x00, 0x00, 0x00, 0x00


//--------------------- .nv.info._Z13max_reductionPiS_ --------------------------
	.section	.nv.info._Z13max_reductionPiS_,"",@"SHT_CUDA_INFO"
	.sectionflags	@""
	.align	4


	//----- nvinfo : EIATTR_CUDA_API_VERSION
	.align		4
        /*0000*/ 	.byte	0x04, 0x37
        /*0002*/ 	.short	(.L_7 - .L_6)
.L_6:
        /*0004*/ 	.word	0x00000082


	//----- nvinfo : EIATTR_KPARAM_INFO
	.align		4
.L_7:
        /*0008*/ 	.byte	0x04, 0x17
        /*000a*/ 	.short	(.L_9 - .L_8)
.L_8:
        /*000c*/ 	.word	0x00000000
        /*0010*/ 	.short	0x0001
        /*0012*/ 	.short	0x0008
        /*0014*/ 	.byte	0x00, 0xf5, 0x21, 0x00


	//----- nvinfo : EIATTR_KPARAM_INFO
	.align		4
.L_9:
        /*0018*/ 	.byte	0x04, 0x17
        /*001a*/ 	.short	(.L_11 - .L_10)
.L_10:
        /*001c*/ 	.word	0x00000000
        /*0020*/ 	.short	0x0000
        /*0022*/ 	.short	0x0000
        /*0024*/ 	.byte	0x00, 0xf5, 0x21, 0x00


	//----- nvinfo : EIATTR_SPARSE_MMA_MASK
	.align		4
.L_11:
        /*0028*/ 	.byte	0x03, 0x50
        /*002a*/ 	.short	0x0000


	//----- nvinfo : EIATTR_MAXREG_COUNT
	.align		4
        /*002c*/ 	.byte	0x03, 0x1b
        /*002e*/ 	.short	0x00ff


	//----- nvinfo : EIATTR_NUM_BARRIERS
	.align		4
        /*0030*/ 	.byte	0x02, 0x4c
        /*0032*/ 	.byte	0x01
	.zero		1


	//----- nvinfo : EIATTR_MERCURY_ISA_VERSION
	.align		4
        /*0034*/ 	.byte	0x03, 0x5f
        /*0036*/ 	.short	0x0101


	//----- nvinfo : EIATTR_VRC_CTA_INIT_COUNT
	.align		4
        /*0038*/ 	.byte	0x02, 0x4a
	.zero		1
	.zero		1


	//----- nvinfo : EIATTR_EXIT_INSTR_OFFSETS
	.align		4
        /*003c*/ 	.byte	0x04, 0x1c
        /*003e*/ 	.short	(.L_13 - .L_12)


	//   ....[0]....
.L_12:
        /*0040*/ 	.word	0x00000480


	//   ....[1]....
        /*0044*/ 	.word	0x00000500


	//----- nvinfo : EIATTR_CBANK_PARAM_SIZE
	.align		4
.L_13:
        /*0048*/ 	.byte	0x03, 0x19
        /*004a*/ 	.short	0x0010


	//----- nvinfo : EIATTR_PARAM_CBANK
	.align		4
        /*004c*/ 	.byte	0x04, 0x0a
        /*004e*/ 	.short	(.L_15 - .L_14)
	.align		4
.L_14:
        /*0050*/ 	.word	index@(.nv.constant0._Z13max_reductionPiS_)
        /*0054*/ 	.short	0x0380
        /*0056*/ 	.short	0x0010


	//----- nvinfo : EIATTR_SW_WAR
	.align		4
.L_15:
        /*0058*/ 	.byte	0x04, 0x36
        /*005a*/ 	.short	(.L_17 - .L_16)
.L_16:
        /*005c*/ 	.word	0x00000008
.L_17:


//--------------------- .nv.callgraph             --------------------------
	.section	.nv.callgraph,"",@"SHT_CUDA_CALLGRAPH"
	.align	4
	.sectionentsize	8
	.align		4
        /*0000*/ 	.word	0x00000000
	.align		4
        /*0004*/ 	.word	0xffffffff
	.align		4
        /*0008*/ 	.word	0x00000000
	.align		4
        /*000c*/ 	.word	0xfffffffe
	.align		4
        /*0010*/ 	.word	0x00000000
	.align		4
        /*0014*/ 	.word	0xfffffffd
	.align		4
        /*0018*/ 	.word	0x00000000
	.align		4
        /*001c*/ 	.word	0xfffffffc


//--------------------- .text._Z13max_reductionPiS_ --------------------------
	.section	.text._Z13max_reductionPiS_,"ax",@progbits
	.align	128
        .global         _Z13max_reductionPiS_
        .type           _Z13max_reductionPiS_,@function
        .size           _Z13max_reductionPiS_,(.L_x_1 - _Z13max_reductionPiS_)
        .other          _Z13max_reductionPiS_,@"STO_CUDA_ENTRY STV_DEFAULT"
_Z13max_reductionPiS_:
.text._Z13max_reductionPiS_:
[----:B------:R-:W-:Y:S01]  /*0000*/  LDC R1, c[0x0][0x37c] ;  /* 0x0000df00ff017b82 */ /* 0x000fe20000000800 */
[----:B------:R-:W0:Y:S07]  /*0010*/  S2R R6, SR_TID.X ;  /* 0x0000000000067919 */ /* 0x000e2e0000002100 */
[----:B------:R-:W1:Y:S01]  /*0020*/  S2UR UR4, SR_CTAID.X ;  /* 0x00000000000479c3 */ /* 0x000e620000002500 */
[----:B------:R-:W2:Y:S07]  /*0030*/  LDCU.64 UR6, c[0x0][0x358] ;  /* 0x00006b00ff0677ac */ /* 0x000eae0008000a00 */
[----:B------:R-:W3:Y:S01]  /*0040*/  LDC.64 R2, c[0x0][0x380] ;  /* 0x0000e000ff027b82 */ /* 0x000ee20000000a00 */
[----:B-1----:R-:W-:-:S06]  /*0050*/  USHF.L.U32 UR4, UR4, 0xb, URZ ;  /* 0x0000000b04047899 */ /* 0x002fcc00080006ff */
[----:B0-----:R-:W-:-:S05]  /*0060*/  LOP3.LUT R5, R6, UR4, RZ, 0xfc, !PT ;  /* 0x0000000406057c12 */ /* 0x001fca000f8efcff */
[----:B---3--:R-:W-:-:S05]  /*0070*/  IMAD.WIDE R2, R5, 0x4, R2 ;  /* 0x0000000405027825 */ /* 0x008fca00078e0202 */
[----:B--2---:R-:W2:Y:S04]  /*0080*/  LDG.E R4, desc[UR6][R2.64] ;  /* 0x0000000602047981 */ /* 0x004ea8000c1e1900 */
[----:B------:R-:W2:Y:S01]  /*0090*/  LDG.E R5, desc[UR6][R2.64+0x1000] ;  /* 0x0010000602057981 */ /* 0x000ea2000c1e1900 */
[----:B------:R-:W0:Y:S01]  /*00a0*/  S2UR UR5, SR_CgaCtaId ;  /* 0x00000000000579c3 */ /* 0x000e220000008800 */
[----:B------:R-:W-:Y:S01]  /*00b0*/  UMOV UR4, 0x400 ;  /* 0x0000040000047882 */ /* 0x000fe20000000000 */
[C---:B------:R-:W-:Y:S02]  /*00c0*/  ISETP.GT.U32.AND P0, PT, R6.reuse, 0x1ff, PT ;  /* 0x000001ff0600780c */ /* 0x040fe40003f04070 */
[----:B------:R-:W-:Y:S01]  /*00d0*/  ISETP.GT.U32.AND P1, PT, R6, 0xff, PT ;  /* 0x000000ff0600780c */ /* 0x000fe20003f24070 */
[----:B0-----:R-:W-:-:S06]  /*00e0*/  ULEA UR4, UR5, UR4, 0x18 ;  /* 0x0000000405047291 */ /* 0x001fcc000f8ec0ff */
[----:B------:R-:W-:Y:S02]  /*00f0*/  LEA R0, R6, UR4, 0x2 ;  /* 0x0000000406007c11 */ /* 0x000fe4000f8e10ff */
[----:B--2---:R-:W-:-:S05]  /*0100*/  VIMNMX R5, PT, PT, R4, R5, !PT ;  /* 0x0000000504057248 */ /* 0x004fca0007fe0100 */
[----:B------:R-:W-:Y:S01]  /*0110*/  STS [R0], R5 ;  /* 0x0000000500007388 */ /* 0x000fe20000000800 */
[----:B------:R-:W-:Y:S06]  /*0120*/  BAR.SYNC.DEFER_BLOCKING 0x0 ;  /* 0x0000000000007b1d */ /* 0x000fec0000010000 */
[----:B------:R-:W-:Y:S04]  /*0130*/  @!P0 LDS R4, [R0] ;  /* 0x0000000000048984 */ /* 0x000fe80000000800 */
[----:B------:R-:W0:Y:S02]  /*0140*/  @!P0 LDS R7, [R0+0x800] ;  /* 0x0008000000078984 */ /* 0x000e240000000800 */
[----:B0-----:R-:W-:-:S05]  /*0150*/  @!P0 VIMNMX R7, PT, PT, R4, R7, !PT ;  /* 0x0000000704078248 */ /* 0x001fca0007fe0100 */
[----:B------:R-:W-:Y:S01]  /*0160*/  @!P0 STS [R0], R7 ;  /* 0x0000000700008388 */ /* 0x000fe20000000800 */
[----:B------:R-:W-:Y:S01]  /*0170*/  BAR.SYNC.DEFER_BLOCKING 0x0 ;  /* 0x0000000000007b1d */ /* 0x000fe20000010000 */
[----:B------:R-:W-:-:S05]  /*0180*/  ISETP.GT.U32.AND P0, PT, R6, 0x7f, PT ;  /* 0x0000007f0600780c */ /* 0x000fca0003f04070 */
        /* <DEDUP_REMOVED lines=41> */
[----:B------:R-:W-:-:S05]  /*0420*/  ISETP.NE.AND P1, PT, R6, RZ, PT ;  /* 0x000000ff0600720c */ /* 0x000fca0003f25270 */
[----:B------:R-:W-:Y:S04]  /*0430*/  @!P0 LDS R2, [R0] ;  /* 0x0000000000028984 */ /* 0x000fe80000000800 */
[----:B------:R-:W0:Y:S02]  /*0440*/  @!P0 LDS R5, [R0+0x8] ;  /* 0x0000080000058984 */ /* 0x000e240000000800 */
[----:B0-----:R-:W-:-:S05]  /*0450*/  @!P0 VIMNMX R5, PT, PT, R2, R5, !PT ;  /* 0x0000000502058248 */ /* 0x001fca0007fe0100 */
[----:B------:R0:W-:Y:S01]  /*0460*/  @!P0 STS [R0], R5 ;  /* 0x0000000500008388 */ /* 0x0001e20000000800 */
[----:B------:R-:W-:Y:S06]  /*0470*/  BAR.SYNC.DEFER_BLOCKING 0x0 ;  /* 0x0000000000007b1d */ /* 0x000fec0000010000 */
[----:B------:R-:W-:Y:S05]  /*0480*/  @P1 EXIT ;  /* 0x000000000000194d */ /* 0x000fea0003800000 */
[----:B------:R-:W-:Y:S04]  /*0490*/  LDS R2, [R0] ;  /* 0x0000000000027984 */ /* 0x000fe80000000800 */
[----:B------:R-:W0:Y:S02]  /*04a0*/  LDS R3, [UR4+0x4] ;  /* 0x00000404ff037984 */ /* 0x000e240008000800 */
[----:B0-----:R-:W-:Y:S02]  /*04b0*/  VIMNMX R5, PT, PT, R2, R3, !PT ;  /* 0x0000000302057248 */ /* 0x001fe40007fe0100 */
[----:B------:R-:W0:Y:S03]  /*04c0*/  LDC.64 R2, c[0x0][0x388] ;  /* 0x0000e200ff027b82 */ /* 0x000e260000000a00 */
[----:B------:R-:W-:Y:S04]  /*04d0*/  STS [R0], R5 ;  /* 0x0000000500007388 */ /* 0x000fe80000000800 */
[----:B------:R-:W0:Y:S04]  /*04e0*/  LDS R7, [UR4] ;  /* 0x00000004ff077984 */ /* 0x000e280008000800 */
[----:B0-----:R-:W-:Y:S01]  /*04f0*/  REDG.E.MAX.S32.STRONG.GPU desc[UR6][R2.64], R7 ;  /* 0x000000070200798e */ /* 0x001fe2000d12e306 */
[----:B------:R-:W-:Y:S05]  /*0500*/  EXIT ;  /* 0x000000000000794d */ /* 0x000fea0003800000 */
.L_x_0:
[----:B------:R-:W-:-:S00]  /*0510*/  BRA `(.L_x_0) ;  /* 0xfffffffc00fc7947 */ /* 0x000fc0000383ffff */
[----:B------:R-:W-:-:S00]  /*0520*/  NOP ;  /* 0x0000000000007918 */ /* 0x000fc00000000000 */
        /* <DEDUP_REMOVED lines=13> */
.L_x_1:


//--------------------- .nv.shared._Z13max_reductionPiS_ --------------------------
	.section	.nv.shared._Z13max_reductionPiS_,"aw",@nobits
	.sectionflags	@""
	.align	4
.nv.shared._Z13max_reductionPiS_:
	.zero		5120


//--------------------- .nv.shared.reserved.0     --------------------------
	.section	.nv.shared.reserved.0,"aw",@nobits
	.weak		__nv_reservedSMEM_offset_0_alias
	.size		__nv_reservedSMEM_offset_0_alias, 0, 64
	.other		__nv_reservedSMEM_offset_0_alias,@"STO_CUDA_RESERVED_SHARED STV_DEFAULT"
__nv_reservedSMEM_offset_0_alias:
	.zero		0
	.zero		64


//--------------------- .nv.constant0._Z13max_reductionPiS_ --------------------------
	.section	.nv.constant0._Z13max_reductionPiS_,"a",@progbits
	.sectionflags	@""
	.align	4
.nv.constant0._Z13max_reductionPiS_:
	.zero		912


//--------------------- SYMBOLS --------------------------

	.type		.nv.reservedSmem.offset0,@object
	.size		.nv.reservedSmem.offset0,0x4
	.type		.nv.reservedSmem.cap,@object
	.size		.nv.reservedSmem.cap,0x4
